//
// Generated by NVIDIA NVVM Compiler
//
// Compiler Build ID: CL-36424714
// Cuda compilation tools, release 13.0, V13.0.88
// Based on NVVM 20.0.0
//

.version 9.0
.target sm_100
.address_size 64

	// .globl	_Z13addVectorsGpuPfS_S_i

.visible .entry _Z13addVectorsGpuPfS_S_i(
	.param .u64 .ptr .align 1 _Z13addVectorsGpuPfS_S_i_param_0,
	.param .u64 .ptr .align 1 _Z13addVectorsGpuPfS_S_i_param_1,
	.param .u64 .ptr .align 1 _Z13addVectorsGpuPfS_S_i_param_2,
	.param .u32 _Z13addVectorsGpuPfS_S_i_param_3
)
{
	.reg .pred 	%p<2>;
	.reg .b32 	%r<6>;
	.reg .b32 	%f<4>;
	.reg .b64 	%rd<11>;

	ld.param.u64 	%rd1, [_Z13addVectorsGpuPfS_S_i_param_0];
	ld.param.u64 	%rd2, [_Z13addVectorsGpuPfS_S_i_param_1];
	ld.param.u64 	%rd3, [_Z13addVectorsGpuPfS_S_i_param_2];
	ld.param.u32 	%r2, [_Z13addVectorsGpuPfS_S_i_param_3];
	mov.u32 	%r3, %ctaid.x;
	mov.u32 	%r4, %ntid.x;
	mov.u32 	%r5, %tid.x;
	mad.lo.s32 	%r1, %r3, %r4, %r5;
	setp.ge.s32 	%p1, %r1, %r2;
	@%p1 bra 	$L__BB0_2;
	cvta.to.global.u64 	%rd4, %rd1;
	cvta.to.global.u64 	%rd5, %rd2;
	cvta.to.global.u64 	%rd6, %rd3;
	mul.wide.s32 	%rd7, %r1, 4;
	add.s64 	%rd8, %rd4, %rd7;
	ld.global.f32 	%f1, [%rd8];
	add.s64 	%rd9, %rd5, %rd7;
	ld.global.f32 	%f2, [%rd9];
	add.f32 	%f3, %f1, %f2;
	add.s64 	%rd10, %rd6, %rd7;
	st.global.f32 	[%rd10], %f3;
$L__BB0_2:
	ret;

}


// ===== COMPILED SASS (sm_100) =====

	.target	sm_100

	.elftype	@"ET_EXEC"


//--------------------- .note.nv.tkinfo           --------------------------
	.section	.note.nv.tkinfo,"",@"SHT_NOTE"
	.sectionflags	@"SHF_NOTE_NV_TKINFO"
	.tkinfo
        /*0018*/ 	.word	0x00000002
        /*0030*/ 	.string	""
        /*0030*/ 	.string	"ptxas"
        /*0030*/ 	.string	"Cuda compilation tools, release 13.0, V13.0.88"
        /*0030*/ 	.string	"Build cuda_13.0.r13.0/compiler.36424714_0"
        /*0030*/ 	.string	"-arch sm_100 -m 64 "



//--------------------- .note.nv.cuinfo           --------------------------
	.section	.note.nv.cuinfo,"",@"SHT_NOTE"
	.sectionflags	@"SHF_NOTE_NV_CUINFO"
        /*0018*/ 	.short	0x0002
        /*001a*/ 	.short	0x0064
        /*001c*/ 	.short	0x0082
	.zero		2


//--------------------- .nv.info                  --------------------------
	.section	.nv.info,"",@"SHT_CUDA_INFO"
	.align	4


	//----- nvinfo : EIATTR_REGCOUNT
	.align		4
        /*0000*/ 	.byte	0x04, 0x2f
        /*0002*/ 	.short	(.L_1 - .L_0)
	.align		4
.L_0:
        /*0004*/ 	.word	index@(_Z13addVectorsGpuPfS_S_i)
        /*0008*/ 	.word	0x0000000c


	//----- nvinfo : EIATTR_FRAME_SIZE
	.align		4
.L_1:
        /*000c*/ 	.byte	0x04, 0x11
        /*000e*/ 	.short	(.L_3 - .L_2)
	.align		4
.L_2:
        /*0010*/ 	.word	index@(_Z13addVectorsGpuPfS_S_i)
        /*0014*/ 	.word	0x00000000


	//----- nvinfo : EIATTR_MIN_STACK_SIZE
	.align		4
.L_3:
        /*0018*/ 	.byte	0x04, 0x12
        /*001a*/ 	.short	(.L_5 - .L_4)
	.align		4
.L_4:
        /*001c*/ 	.word	index@(_Z13addVectorsGpuPfS_S_i)
        /*0020*/ 	.word	0x00000000
.L_5:


//--------------------- .nv.compat                --------------------------
	.section	.nv.compat,"",@"SHT_CUDA_COMPAT_INFO"
	.align	4
        /*0000*/ 	.byte	0x02, 0x09, 0x00, 0x00, 0x02, 0x02, 0x01, 0x00, 0x02, 0x05, 0x05, 0x00, 0x03, 0x07, 0x01, 0x01
        /*0010*/ 	.byte	0x02, 0x03, 0x00, 0x00, 0x02, 0x06, 0x01, 0x00, 0x04, 0x0b, 0x08, 0x00, 0x09, 0x00, 0x00, 0x00
        /*0020*/ 	.byte	0x00, 0x00, 0x00, 0x00


//--------------------- .nv.info._Z13addVectorsGpuPfS_S_i --------------------------
	.section	.nv.info._Z13addVectorsGpuPfS_S_i,"",@"SHT_CUDA_INFO"
	.sectionflags	@""
	.align	4


	//----- nvinfo : EIATTR_CUDA_API_VERSION
	.align		4
        /*0000*/ 	.byte	0x04, 0x37
        /*0002*/ 	.short	(.L_7 - .L_6)
.L_6:
        /*0004*/ 	.word	0x00000082


	//----- nvinfo : EIATTR_KPARAM_INFO
	.align		4
.L_7:
        /*0008*/ 	.byte	0x04, 0x17
        /*000a*/ 	.short	(.L_9 - .L_8)
.L_8:
        /*000c*/ 	.word	0x00000000
        /*0010*/ 	.short	0x0003
        /*0012*/ 	.short	0x0018
        /*0014*/ 	.byte	0x00, 0xf0, 0x11, 0x00


	//----- nvinfo : EIATTR_KPARAM_INFO
	.align		4
.L_9:
        /*0018*/ 	.byte	0x04, 0x17
        /*001a*/ 	.short	(.L_11 - .L_10)
.L_10:
        /*001c*/ 	.word	0x00000000
        /*0020*/ 	.short	0x0002
        /*0022*/ 	.short	0x0010
        /*0024*/ 	.byte	0x00, 0xf5, 0x21, 0x00


	//----- nvinfo : EIATTR_KPARAM_INFO
	.align		4
.L_11:
        /*0028*/ 	.byte	0x04, 0x17
        /*002a*/ 	.short	(.L_13 - .L_12)
.L_12:
        /*002c*/ 	.word	0x00000000
        /*0030*/ 	.short	0x0001
        /*0032*/ 	.short	0x0008
        /*0034*/ 	.byte	0x00, 0xf5, 0x21, 0x00


	//----- nvinfo : EIATTR_KPARAM_INFO
	.align		4
.L_13:
        /*0038*/ 	.byte	0x04, 0x17
        /*003a*/ 	.short	(.L_15 - .L_14)
.L_14:
        /*003c*/ 	.word	0x00000000
        /*0040*/ 	.short	0x0000
        /*0042*/ 	.short	0x0000
        /*0044*/ 	.byte	0x00, 0xf5, 0x21, 0x00


	//----- nvinfo : EIATTR_SPARSE_MMA_MASK
	.align		4
.L_15:
        /*0048*/ 	.byte	0x03, 0x50
        /*004a*/ 	.short	0x0000


	//----- nvinfo : EIATTR_MAXREG_COUNT
	.align		4
        /*004c*/ 	.byte	0x03, 0x1b
        /*004e*/ 	.short	0x00ff


	//----- nvinfo : EIATTR_MERCURY_ISA_VERSION
	.align		4
        /*0050*/ 	.byte	0x03, 0x5f
        /*0052*/ 	.short	0x0101


	//----- nvinfo : EIATTR_VRC_CTA_INIT_COUNT
	.align		4
        /*0054*/ 	.byte	0x02, 0x4a
	.zero		1
	.zero		1


	//----- nvinfo : EIATTR_EXIT_INSTR_OFFSETS
	.align		4
        /*0058*/ 	.byte	0x04, 0x1c
        /*005a*/ 	.short	(.L_17 - .L_16)


	//   ....[0]....
.L_16:
        /*005c*/ 	.word	0x00000070


	//   ....[1]....
        /*0060*/ 	.word	0x00000130


	//----- nvinfo : EIATTR_CBANK_PARAM_SIZE
	.align		4
.L_17:
        /*0064*/ 	.byte	0x03, 0x19
        /*0066*/ 	.short	0x001c


	//----- nvinfo : EIATTR_PARAM_CBANK
	.align		4
        /*0068*/ 	.byte	0x04, 0x0a
        /*006a*/ 	.short	(.L_19 - .L_18)
	.align		4
.L_18:
        /*006c*/ 	.word	index@(.nv.constant0._Z13addVectorsGpuPfS_S_i)
        /*0070*/ 	.short	0x0380
        /*0072*/ 	.short	0x001c


	//----- nvinfo : EIATTR_SW_WAR
	.align		4
.L_19:
        /*0074*/ 	.byte	0x04, 0x36
        /*0076*/ 	.short	(.L_21 - .L_20)
.L_20:
        /*0078*/ 	.word	0x00000008
.L_21:


//--------------------- .nv.callgraph             --------------------------
	.section	.nv.callgraph,"",@"SHT_CUDA_CALLGRAPH"
	.align	4
	.sectionentsize	8
	.align		4
        /*0000*/ 	.word	0x00000000
	.align		4
        /*0004*/ 	.word	0xffffffff
	.align		4
        /*0008*/ 	.word	0x00000000
	.align		4
        /*000c*/ 	.word	0xfffffffe
	.align		4
        /*0010*/ 	.word	0x00000000
	.align		4
        /*0014*/ 	.word	0xfffffffd
	.align		4
        /*0018*/ 	.word	0x00000000
	.align		4
        /*001c*/ 	.word	0xfffffffc


//--------------------- .text._Z13addVectorsGpuPfS_S_i --------------------------
	.section	.text._Z13addVectorsGpuPfS_S_i,"ax",@progbits
	.align	128
        .global         _Z13addVectorsGpuPfS_S_i
        .type           _Z13addVectorsGpuPfS_S_i,@function
        .size           _Z13addVectorsGpuPfS_S_i,(.L_x_1 - _Z13addVectorsGpuPfS_S_i)
        .other          _Z13addVectorsGpuPfS_S_i,@"STO_CUDA_ENTRY STV_DEFAULT"
_Z13addVectorsGpuPfS_S_i:
.text._Z13addVectorsGpuPfS_S_i:
[----:B------:R-:W-:Y:S01]  /*0000*/  LDC R1, c[0x0][0x37c] ;  /* 0x0000df00ff017b82 */ /* 0x000fe20000000800 */
[----:B------:R-:W0:Y:S07]  /*0010*/  S2R R0, SR_TID.X ;  /* 0x0000000000007919 */ /* 0x000e2e0000002100 */
[----:B------:R-:W0:Y:S01]  /*0020*/  S2UR UR4, SR_CTAID.X ;  /* 0x00000000000479c3 */ /* 0x000e220000002500 */
[----:B------:R-:W1:Y:S07]  /*0030*/  LDCU UR5, c[0x0][0x398] ;  /* 0x00007300ff0577ac */ /* 0x000e6e0008000800 */
[----:B------:R-:W0:Y:S02]  /*0040*/  LDC R9, c[0x0][0x360] ;  /* 0x0000d800ff097b82 */ /* 0x000e240000000800 */
[----:B0-----:R-:W-:-:S05]  /*0050*/  IMAD R9, R9, UR4, R0 ;  /* 0x0000000409097c24 */ /* 0x001fca000f8e0200 */
[----:B-1----:R-:W-:-:S13]  /*0060*/  ISETP.GE.AND P0, PT, R9, UR5, PT ;  /* 0x0000000509007c0c */ /* 0x002fda000bf06270 */
[----:B------:R-:W-:Y:S05]  /*0070*/  @P0 EXIT ;  /* 0x000000000000094d */ /* 0x000fea0003800000 */
[----:B------:R-:W0:Y:S01]  /*0080*/  LDC.64 R2, c[0x0][0x380] ;  /* 0x0000e000ff027b82 */ /* 0x000e220000000a00 */
[----:B------:R-:W1:Y:S07]  /*0090*/  LDCU.64 UR4, c[0x0][0x358] ;  /* 0x00006b00ff0477ac */ /* 0x000e6e0008000a00 */
[----:B------:R-:W2:Y:S08]  /*00a0*/  LDC.64 R4, c[0x0][0x388] ;  /* 0x0000e200ff047b82 */ /* 0x000eb00000000a00 */
[----:B------:R-:W3:Y:S01]  /*00b0*/  LDC.64 R6, c[0x0][0x390] ;  /* 0x0000e400ff067b82 */ /* 0x000ee20000000a00 */
[----:B0-----:R-:W-:-:S06]  /*00c0*/  IMAD.WIDE R2, R9, 0x4, R2 ;  /* 0x0000000409027825 */ /* 0x001fcc00078e0202 */
[----:B-1----:R-:W4:Y:S01]  /*00d0*/  LDG.E R2, desc[UR4][R2.64] ;  /* 0x0000000402027981 */ /* 0x002f22000c1e1900 */
[----:B--2---:R-:W-:-:S06]  /*00e0*/  IMAD.WIDE R4, R9, 0x4, R4 ;  /* 0x0000000409047825 */ /* 0x004fcc00078e0204 */
[----:B------:R-:W4:Y:S01]  /*00f0*/  LDG.E R5, desc[UR4][R4.64] ;  /* 0x0000000404057981 */ /* 0x000f22000c1e1900 */
[----:B---3--:R-:W-:-:S04]  /*0100*/  IMAD.WIDE R6, R9, 0x4, R6 ;  /* 0x0000000409067825 */ /* 0x008fc800078e0206 */
[----:B----4-:R-:W-:-:S05]  /*0110*/  FADD R9, R2, R5 ;  /* 0x0000000502097221 */ /* 0x010fca0000000000 */
[----:B------:R-:W-:Y:S01]  /*0120*/  STG.E desc[UR4][R6.64], R9 ;  /* 0x0000000906007986 */ /* 0x000fe2000c101904 */
[----:B------:R-:W-:Y:S05]  /*0130*/  EXIT ;  /* 0x000000000000794d */ /* 0x000fea0003800000 */
.L_x_0:
[----:B------:R-:W-:-:S00]  /*0140*/  BRA `(.L_x_0) ;  /* 0xfffffffc00fc7947 */ /* 0x000fc0000383ffff */
[----:B------:R-:W-:-:S00]  /*0150*/  NOP ;  /* 0x0000000000007918 */ /* 0x000fc00000000000 */
        /* <DEDUP_REMOVED lines=10> */
.L_x_1:


//--------------------- .nv.shared.reserved.0     --------------------------
	.section	.nv.shared.reserved.0,"aw",@nobits
	.weak		__nv_reservedSMEM_offset_0_alias
	.size		__nv_reservedSMEM_offset_0_alias, 0, 64
	.other		__nv_reservedSMEM_offset_0_alias,@"STO_CUDA_RESERVED_SHARED STV_DEFAULT"
__nv_reservedSMEM_offset_0_alias:
	.zero		0
	.zero		64


//--------------------- .nv.constant0._Z13addVectorsGpuPfS_S_i --------------------------
	.section	.nv.constant0._Z13addVectorsGpuPfS_S_i,"a",@progbits
	.sectionflags	@""
	.align	4
.nv.constant0._Z13addVectorsGpuPfS_S_i:
	.zero		924


//--------------------- SYMBOLS --------------------------

	.type		.nv.reservedSmem.offset0,@object
	.size		.nv.reservedSmem.offset0,0x4
